	.headerflags	@"EF_CUDA_TEXMODE_UNIFIED EF_CUDA_64BIT_ADDRESS EF_CUDA_ACCELERATORS EF_CUDA_SM90 EF_CUDA_VIRTUAL_SM(EF_CUDA_SM90)"
	.elftype	@"ET_EXEC"


//--------------------- .nv.info                  --------------------------
	.section	.nv.info,"",@"SHT_CUDA_INFO"
	.align	4


	//----- nvinfo : EIATTR_REGCOUNT
	.align		4
        /*0000*/ 	.byte	0x04, 0x2f
        /*0002*/ 	.short	(.L_3 - .L_2)
	.align		4
.L_2:
        /*0004*/ 	.word	index@(triton_poi_fused__native_batch_norm_legit_no_training_add_avg_pool2d_cat_4)
        /*0008*/ 	.word	0x0000002e


	//----- nvinfo : EIATTR_MIN_STACK_SIZE
	.align		4
.L_3:
        /*000c*/ 	.byte	0x04, 0x12
        /*000e*/ 	.short	(.L_5 - .L_4)
	.align		4
.L_4:
        /*0010*/ 	.word	index@(triton_poi_fused__native_batch_norm_legit_no_training_add_avg_pool2d_cat_4)
        /*0014*/ 	.word	0x00000000


	//----- nvinfo : EIATTR_FRAME_SIZE
	.align		4
.L_5:
        /*0018*/ 	.byte	0x04, 0x11
        /*001a*/ 	.short	(.L_7 - .L_6)
	.align		4
.L_6:
        /*001c*/ 	.word	index@(triton_poi_fused__native_batch_norm_legit_no_training_add_avg_pool2d_cat_4)
        /*0020*/ 	.word	0x00000000


	//----- nvinfo : EIATTR_MIN_STACK_SIZE
	.align		4
.L_7:
        /*0024*/ 	.byte	0x04, 0x12
        /*0026*/ 	.short	(.L_9 - .L_8)
	.align		4
.L_8:
        /*0028*/ 	.word	index@(triton_poi_fused__native_batch_norm_legit_no_training_add_avg_pool2d_cat_4)
        /*002c*/ 	.word	0x00000000
.L_9:


//--------------------- .nv.info.triton_poi_fused__native_batch_norm_legit_no_training_add_avg_pool2d_cat_4 --------------------------
	.section	.nv.info.triton_poi_fused__native_batch_norm_legit_no_training_add_avg_pool2d_cat_4,"",@"SHT_CUDA_INFO"
	.sectionflags	@""
	.align	4


	//----- nvinfo : EIATTR_CUDA_API_VERSION
	.align		4
        /*0000*/ 	.byte	0x04, 0x37
        /*0002*/ 	.short	(.L_11 - .L_10)
.L_10:
        /*0004*/ 	.word	0x0000007c


	//----- nvinfo : EIATTR_KPARAM_INFO
	.align		4
.L_11:
        /*0008*/ 	.byte	0x04, 0x17
        /*000a*/ 	.short	(.L_13 - .L_12)
.L_12:
        /*000c*/ 	.word	0x00000000
        /*0010*/ 	.short	0x000b
        /*0012*/ 	.short	0x0058
        /*0014*/ 	.byte	0x00, 0xf0, 0x11, 0x00


	//----- nvinfo : EIATTR_KPARAM_INFO
	.align		4
.L_13:
        /*0018*/ 	.byte	0x04, 0x17
        /*001a*/ 	.short	(.L_15 - .L_14)
.L_14:
        /*001c*/ 	.word	0x00000000
        /*0020*/ 	.short	0x000a
        /*0022*/ 	.short	0x0050
        /*0024*/ 	.byte	0x00, 0xf4, 0x21, 0x00


	//----- nvinfo : EIATTR_KPARAM_INFO
	.align		4
.L_15:
        /*0028*/ 	.byte	0x04, 0x17
        /*002a*/ 	.short	(.L_17 - .L_16)
.L_16:
        /*002c*/ 	.word	0x00000000
        /*0030*/ 	.short	0x0009
        /*0032*/ 	.short	0x0048
        /*0034*/ 	.byte	0x00, 0xf4, 0x21, 0x00


	//----- nvinfo : EIATTR_KPARAM_INFO
	.align		4
.L_17:
        /*0038*/ 	.byte	0x04, 0x17
        /*003a*/ 	.short	(.L_19 - .L_18)
.L_18:
        /*003c*/ 	.word	0x00000000
        /*0040*/ 	.short	0x0008
        /*0042*/ 	.short	0x0040
        /*0044*/ 	.byte	0x00, 0xf4, 0x21, 0x00


	//----- nvinfo : EIATTR_KPARAM_INFO
	.align		4
.L_19:
        /*0048*/ 	.byte	0x04, 0x17
        /*004a*/ 	.short	(.L_21 - .L_20)
.L_20:
        /*004c*/ 	.word	0x00000000
        /*0050*/ 	.short	0x0007
        /*0052*/ 	.short	0x0038
        /*0054*/ 	.byte	0x00, 0xf4, 0x21, 0x00


	//----- nvinfo : EIATTR_KPARAM_INFO
	.align		4
.L_21:
        /*0058*/ 	.byte	0x04, 0x17
        /*005a*/ 	.short	(.L_23 - .L_22)
.L_22:
        /*005c*/ 	.word	0x00000000
        /*0060*/ 	.short	0x0006
        /*0062*/ 	.short	0x0030
        /*0064*/ 	.byte	0x00, 0xf4, 0x21, 0x00


	//----- nvinfo : EIATTR_KPARAM_INFO
	.align		4
.L_23:
        /*0068*/ 	.byte	0x04, 0x17
        /*006a*/ 	.short	(.L_25 - .L_24)
.L_24:
        /*006c*/ 	.word	0x00000000
        /*0070*/ 	.short	0x0005
        /*0072*/ 	.short	0x0028
        /*0074*/ 	.byte	0x00, 0xf4, 0x21, 0x00


	//----- nvinfo : EIATTR_KPARAM_INFO
	.align		4
.L_25:
        /*0078*/ 	.byte	0x04, 0x17
        /*007a*/ 	.short	(.L_27 - .L_26)
.L_26:
        /*007c*/ 	.word	0x00000000
        /*0080*/ 	.short	0x0004
        /*0082*/ 	.short	0x0020
        /*0084*/ 	.byte	0x00, 0xf4, 0x21, 0x00


	//----- nvinfo : EIATTR_KPARAM_INFO
	.align		4
.L_27:
        /*0088*/ 	.byte	0x04, 0x17
        /*008a*/ 	.short	(.L_29 - .L_28)
.L_28:
        /*008c*/ 	.word	0x00000000
        /*0090*/ 	.short	0x0003
        /*0092*/ 	.short	0x0018
        /*0094*/ 	.byte	0x00, 0xf4, 0x21, 0x00


	//----- nvinfo : EIATTR_KPARAM_INFO
	.align		4
.L_29:
        /*0098*/ 	.byte	0x04, 0x17
        /*009a*/ 	.short	(.L_31 - .L_30)
.L_30:
        /*009c*/ 	.word	0x00000000
        /*00a0*/ 	.short	0x0002
        /*00a2*/ 	.short	0x0010
        /*00a4*/ 	.byte	0x00, 0xf4, 0x21, 0x00


	//----- nvinfo : EIATTR_KPARAM_INFO
	.align		4
.L_31:
        /*00a8*/ 	.byte	0x04, 0x17
        /*00aa*/ 	.short	(.L_33 - .L_32)
.L_32:
        /*00ac*/ 	.word	0x00000000
        /*00b0*/ 	.short	0x0001
        /*00b2*/ 	.short	0x0008
        /*00b4*/ 	.byte	0x00, 0xf4, 0x21, 0x00


	//----- nvinfo : EIATTR_KPARAM_INFO
	.align		4
.L_33:
        /*00b8*/ 	.byte	0x04, 0x17
        /*00ba*/ 	.short	(.L_35 - .L_34)
.L_34:
        /*00bc*/ 	.word	0x00000000
        /*00c0*/ 	.short	0x0000
        /*00c2*/ 	.short	0x0000
        /*00c4*/ 	.byte	0x00, 0xf4, 0x21, 0x00


	//----- nvinfo : EIATTR_SPARSE_MMA_MASK
	.align		4
.L_35:
        /*00c8*/ 	.byte	0x03, 0x50
        /*00ca*/ 	.short	0x0000


	//----- nvinfo : EIATTR_MAXREG_COUNT
	.align		4
        /*00cc*/ 	.byte	0x03, 0x1b
        /*00ce*/ 	.short	0x00ff


	//----- nvinfo : EIATTR_EXIT_INSTR_OFFSETS
	.align		4
        /*00d0*/ 	.byte	0x04, 0x1c
        /*00d2*/ 	.short	(.L_37 - .L_36)


	//   ....[0]....
.L_36:
        /*00d4*/ 	.word	0x00001930


	//   ....[1]....
        /*00d8*/ 	.word	0x00001950


	//----- nvinfo : EIATTR_REQNTID
	.align		4
.L_37:
        /*00dc*/ 	.byte	0x04, 0x10
        /*00de*/ 	.short	(.L_39 - .L_38)
.L_38:
        /*00e0*/ 	.word	0x00000080
        /*00e4*/ 	.word	0x00000001
        /*00e8*/ 	.word	0x00000001


	//----- nvinfo : EIATTR_CBANK_PARAM_SIZE
	.align		4
.L_39:
        /*00ec*/ 	.byte	0x03, 0x19
        /*00ee*/ 	.short	0x005c


	//----- nvinfo : EIATTR_PARAM_CBANK
	.align		4
        /*00f0*/ 	.byte	0x04, 0x0a
        /*00f2*/ 	.short	(.L_41 - .L_40)
	.align		4
.L_40:
        /*00f4*/ 	.word	index@(.nv.constant0.triton_poi_fused__native_batch_norm_legit_no_training_add_avg_pool2d_cat_4)
        /*00f8*/ 	.short	0x0210
        /*00fa*/ 	.short	0x005c


	//----- nvinfo : EIATTR_SW_WAR
	.align		4
.L_41:
        /*00fc*/ 	.byte	0x04, 0x36
        /*00fe*/ 	.short	(.L_43 - .L_42)
.L_42:
        /*0100*/ 	.word	0x00000008
.L_43:


//--------------------- .nv.callgraph             --------------------------
	.section	.nv.callgraph,"",@"SHT_CUDA_CALLGRAPH"
	.align	4
	.sectionentsize	8
	.align		4
        /*0000*/ 	.word	0x00000000
	.align		4
        /*0004*/ 	.word	0xffffffff
	.align		4
        /*0008*/ 	.word	0x00000000
	.align		4
        /*000c*/ 	.word	0xfffffffe
	.align		4
        /*0010*/ 	.word	0x00000000
	.align		4
        /*0014*/ 	.word	0xfffffffd
	.align		4
        /*0018*/ 	.word	0x00000000
	.align		4
        /*001c*/ 	.word	0xfffffffc


//--------------------- .nv.constant4             --------------------------
	.section	.nv.constant4,"a",@progbits
	.align	8
	.align		8
.nv.constant4:
        /*0000*/ 	.dword	_$_str
	.align		8
        /*0008*/ 	.dword	_$_str_$_2


//--------------------- .text.triton_poi_fused__native_batch_norm_legit_no_training_add_avg_pool2d_cat_4 --------------------------
	.section	.text.triton_poi_fused__native_batch_norm_legit_no_training_add_avg_pool2d_cat_4,"ax",@progbits
	.align	128
        .global         triton_poi_fused__native_batch_norm_legit_no_training_add_avg_pool2d_cat_4
        .type           triton_poi_fused__native_batch_norm_legit_no_training_add_avg_pool2d_cat_4,@function
        .size           triton_poi_fused__native_batch_norm_legit_no_training_add_avg_pool2d_cat_4,(.L_x_1 - triton_poi_fused__native_batch_norm_legit_no_training_add_avg_pool2d_cat_4)
        .other          triton_poi_fused__native_batch_norm_legit_no_training_add_avg_pool2d_cat_4,@"STO_CUDA_ENTRY STV_DEFAULT"
triton_poi_fused__native_batch_norm_legit_no_training_add_avg_pool2d_cat_4:
.text.triton_poi_fused__native_batch_norm_legit_no_training_add_avg_pool2d_cat_4:
[----:B------:R-:W0:Y:S01]  /*0000*/  LDC R1, c[0x0][0x28] ;  /* 0x00000a00ff017b82 */ /* 0x000e220000000800 */
[----:B------:R-:W1:Y:S07]  /*0010*/  S2R R0, SR_TID.X ;  /* 0x0000000000007919 */ /* 0x000e6e0000002100 */
[----:B------:R-:W2:Y:S01]  /*0020*/  LDC.64 R20, c[0x0][0x210] ;  /* 0x00008400ff147b82 */ /* 0x000ea20000000a00 */
[----:B------:R-:W-:Y:S01]  /*0030*/  CS2R R12, SRZ ;  /* 0x00000000000c7805 */ /* 0x000fe2000001ff00 */
[----:B------:R-:W-:Y:S01]  /*0040*/  ULDC.64 UR4, c[0x0][0x208] ;  /* 0x0000820000047ab9 */ /* 0x000fe20000000a00 */
[----:B------:R-:W3:Y:S01]  /*0050*/  S2R R5, SR_CTAID.X ;  /* 0x0000000000057919 */ /* 0x000ee20000002500 */
[----:B------:R-:W-:-:S04]  /*0060*/  CS2R R16, SRZ ;  /* 0x0000000000107805 */ /* 0x000fc8000001ff00 */
[----:B------:R-:W4:Y:S08]  /*0070*/  LDC.64 R18, c[0x0][0x230] ;  /* 0x00008c00ff127b82 */ /* 0x000f300000000a00 */
[----:B------:R-:W5:Y:S01]  /*0080*/  LDC.64 R14, c[0x0][0x238] ;  /* 0x00008e00ff0e7b82 */ /* 0x000f620000000a00 */
[----:B-1----:R-:W-:Y:S01]  /*0090*/  IMAD.SHL.U32 R0, R0, 0x2, RZ ;  /* 0x0000000200007824 */ /* 0x002fe200078e00ff */
[----:B---3--:R-:W-:-:S04]  /*00a0*/  SHF.R.S32.HI R6, RZ, 0x17, R5 ;  /* 0x00000017ff067819 */ /* 0x008fc80000011405 */
[----:B------:R-:W-:Y:S02]  /*00b0*/  LOP3.LUT R0, R0, 0xfe, RZ, 0xc0, !PT ;  /* 0x000000fe00007812 */ /* 0x000fe400078ec0ff */
[----:B------:R-:W-:-:S03]  /*00c0*/  SGXT R6, R6, 0x1 ;  /* 0x000000010606781a */ /* 0x000fc60000000200 */
[----:B------:R-:W-:-:S04]  /*00d0*/  IMAD R0, R5, 0x100, R0 ;  /* 0x0000010005007824 */ /* 0x000fc800078e0200 */
[C---:B------:R-:W-:Y:S01]  /*00e0*/  VIADD R23, R0.reuse, 0x1 ;  /* 0x0000000100177836 */ /* 0x040fe20000000000 */
[----:B------:R-:W-:Y:S01]  /*00f0*/  SHF.R.S32.HI R3, RZ, 0x1f, R0 ;  /* 0x0000001fff037819 */ /* 0x000fe20000011400 */
[C---:B------:R-:W-:Y:S02]  /*0100*/  VIADD R31, R0.reuse, 0xfffffffc ;  /* 0xfffffffc001f7836 */ /* 0x040fe40000000000 */
[----:B------:R-:W-:Y:S01]  /*0110*/  VIADD R37, R0, 0xfffffffb ;  /* 0xfffffffb00257836 */ /* 0x000fe20000000000 */
[----:B------:R-:W-:Y:S02]  /*0120*/  LEA.HI R3, R3, R0, RZ, 0x2 ;  /* 0x0000000003037211 */ /* 0x000fe400078f10ff */
[----:B------:R-:W-:Y:S02]  /*0130*/  LEA.HI R4, R6, R23, RZ, 0x2 ;  /* 0x0000001706047211 */ /* 0x000fe400078f10ff */
[----:B------:R-:W-:Y:S02]  /*0140*/  SHF.R.S32.HI R25, RZ, 0x2, R3 ;  /* 0x00000002ff197819 */ /* 0x000fe40000011403 */
[----:B------:R-:W-:-:S02]  /*0150*/  LOP3.LUT R3, R3, 0xfffffffc, RZ, 0xc0, !PT ;  /* 0xfffffffc03037812 */ /* 0x000fc400078ec0ff */
[----:B------:R-:W-:Y:S02]  /*0160*/  LEA.HI R2, R25, R25, RZ, 0x2 ;  /* 0x0000001919027211 */ /* 0x000fe400078f10ff */
[----:B------:R-:W-:Y:S01]  /*0170*/  LOP3.LUT R4, R4, 0xfffffffc, RZ, 0xc0, !PT ;  /* 0xfffffffc04047812 */ /* 0x000fe200078ec0ff */
[----:B------:R-:W-:Y:S01]  /*0180*/  IMAD.IADD R22, R0, 0x1, -R3 ;  /* 0x0000000100167824 */ /* 0x000fe200078e0a03 */
[----:B------:R-:W-:-:S03]  /*0190*/  LOP3.LUT R2, R2, 0xfffffffc, RZ, 0xc0, !PT ;  /* 0xfffffffc02027812 */ /* 0x000fc600078ec0ff */
[----:B------:R-:W-:Y:S02]  /*01a0*/  IMAD.IADD R23, R23, 0x1, -R4 ;  /* 0x0000000117177824 */ /* 0x000fe400078e0a04 */
[----:B------:R-:W-:Y:S02]  /*01b0*/  IMAD.IADD R25, R25, 0x1, -R2 ;  /* 0x0000000119197824 */ /* 0x000fe400078e0a02 */
[----:B--2---:R-:W-:-:S03]  /*01c0*/  IMAD.WIDE R4, R31, 0x4, R20 ;  /* 0x000000041f047825 */ /* 0x004fc600078e0214 */
[----:B------:R-:W-:Y:S01]  /*01d0*/  ISETP.GT.AND P1, PT, R25, RZ, PT ;  /* 0x000000ff1900720c */ /* 0x000fe20003f24270 */
[----:B------:R-:W-:-:S03]  /*01e0*/  IMAD.WIDE R2, R37, 0x4, R20 ;  /* 0x0000000425027825 */ /* 0x000fc600078e0214 */
[C---:B------:R-:W-:Y:S02]  /*01f0*/  ISETP.GT.AND P2, PT, R22.reuse, -0x1, P1 ;  /* 0xffffffff1600780c */ /* 0x040fe40000f44270 */
[----:B------:R-:W-:Y:S02]  /*0200*/  ISETP.GT.AND P0, PT, R22, RZ, P1 ;  /* 0x000000ff1600720c */ /* 0x000fe40000f04270 */
[C---:B------:R-:W-:Y:S02]  /*0210*/  ISETP.LT.AND P2, PT, R0.reuse, 0x100, P2 ;  /* 0x000001000000780c */ /* 0x040fe40001741270 */
[----:B------:R-:W-:Y:S02]  /*0220*/  ISETP.GT.AND P3, PT, R23, RZ, P1 ;  /* 0x000000ff1700720c */ /* 0x000fe40000f64270 */
[C---:B------:R-:W-:Y:S02]  /*0230*/  ISETP.LT.AND P4, PT, R0.reuse, 0x100, P0 ;  /* 0x000001000000780c */ /* 0x040fe40000781270 */
[----:B------:R-:W-:-:S07]  /*0240*/  ISETP.LT.AND P5, PT, R0, 0x100, P3 ;  /* 0x000001000000780c */ /* 0x000fce0001fa1270 */
[----:B------:R-:W2:Y:S04]  /*0250*/  @P2 LDG.E.64 R12, desc[UR4][R4.64] ;  /* 0x00000004040c2981 */ /* 0x000ea8000c1e1b00 */
[----:B------:R-:W3:Y:S01]  /*0260*/  @P4 LDG.E R17, desc[UR4][R2.64] ;  /* 0x0000000402114981 */ /* 0x000ee2000c1e1900 */
[C---:B------:R-:W-:Y:S01]  /*0270*/  ISETP.GT.AND P0, PT, R25.reuse, 0x1, PT ;  /* 0x000000011900780c */ /* 0x040fe20003f04270 */
[C---:B------:R-:W-:Y:S01]  /*0280*/  VIADD R7, R25.reuse, 0x2 ;  /* 0x0000000219077836 */ /* 0x040fe20000000000 */
[----:B------:R-:W-:Y:S01]  /*0290*/  ISETP.GE.AND P3, PT, R25, 0x2, PT ;  /* 0x000000021900780c */ /* 0x000fe20003f66270 */
[----:B------:R1:W3:Y:S01]  /*02a0*/  @P5 LDG.E R16, desc[UR4][R4.64] ;  /* 0x0000000404105981 */ /* 0x0002e2000c1e1900 */
[----:B------:R-:W-:Y:S02]  /*02b0*/  LEA.HI R6, R6, R0, RZ, 0x4 ;  /* 0x0000000006067211 */ /* 0x000fe400078f20ff */
[----:B------:R-:W-:-:S02]  /*02c0*/  SEL R7, R7, RZ, !P3 ;  /* 0x000000ff07077207 */ /* 0x000fc40005800000 */
[----:B------:R-:W-:Y:S01]  /*02d0*/  P2R R28, PR, RZ, 0x10 ;  /* 0x00000010ff1c7803 */ /* 0x000fe20000000000 */
[----:B------:R-:W-:Y:S01]  /*02e0*/  VIADD R36, R23, 0x1 ;  /* 0x0000000117247836 */ /* 0x000fe20000000000 */
[----:B------:R-:W-:Y:S01]  /*02f0*/  P2R R24, PR, RZ, 0x4 ;  /* 0x00000004ff187803 */ /* 0x000fe20000000000 */
[----:B------:R-:W-:Y:S01]  /*0300*/  VIADD R10, R7, 0x4 ;  /* 0x00000004070a7836 */ /* 0x000fe20000000000 */
[----:B------:R-:W-:Y:S01]  /*0310*/  P2R R38, PR, RZ, 0x20 ;  /* 0x00000020ff267803 */ /* 0x000fe20000000000 */
[----:B------:R-:W-:Y:S02]  /*0320*/  @!P0 IMAD.MOV R10, RZ, RZ, R7 ;  /* 0x000000ffff0a8224 */ /* 0x000fe400078e0207 */
[----:B------:R-:W-:Y:S01]  /*0330*/  VIADD R7, R25, 0xffffffff ;  /* 0xffffffff19077836 */ /* 0x000fe20000000000 */
[----:B------:R-:W-:Y:S02]  /*0340*/  SHF.R.S32.HI R6, RZ, 0x4, R6 ;  /* 0x00000004ff067819 */ /* 0x000fe40000011406 */
[----:B------:R-:W-:-:S02]  /*0350*/  ISETP.GE.AND P4, PT, R22, 0x2, PT ;  /* 0x000000021600780c */ /* 0x000fc40003f86270 */
[----:B-1----:R-:W-:Y:S01]  /*0360*/  SEL R5, R7, RZ, P0 ;  /* 0x000000ff07057207 */ /* 0x002fe20000000000 */
[----:B------:R-:W-:Y:S01]  /*0370*/  VIADD R7, R23, 0x2 ;  /* 0x0000000217077836 */ /* 0x000fe20000000000 */
[----:B------:R-:W-:-:S04]  /*0380*/  LEA.HI R4, R6, R6, RZ, 0x2 ;  /* 0x0000000606047211 */ /* 0x000fc800078f10ff */
[----:B------:R-:W-:Y:S02]  /*0390*/  SEL R11, R7, RZ, !P4 ;  /* 0x000000ff070b7207 */ /* 0x000fe40006000000 */
[----:B------:R-:W-:Y:S01]  /*03a0*/  LOP3.LUT R7, R4, 0xfffffffc, RZ, 0xc0, !PT ;  /* 0xfffffffc04077812 */ /* 0x000fe200078ec0ff */
[----:B------:R-:W-:-:S04]  /*03b0*/  VIADD R2, R22, 0x2 ;  /* 0x0000000216027836 */ /* 0x000fc80000000000 */
[----:B------:R-:W-:Y:S01]  /*03c0*/  IMAD.IADD R7, R6, 0x1, -R7 ;  /* 0x0000000106077824 */ /* 0x000fe200078e0a07 */
[----:B------:R-:W-:Y:S02]  /*03d0*/  ISETP.GT.AND P3, PT, R22, 0x1, PT ;  /* 0x000000011600780c */ /* 0x000fe40003f64270 */
[----:B------:R-:W-:Y:S01]  /*03e0*/  SEL R9, R2, RZ, !P4 ;  /* 0x000000ff02097207 */ /* 0x000fe20006000000 */
[C---:B----4-:R-:W-:Y:S01]  /*03f0*/  IMAD.WIDE R32, R7.reuse, 0x4, R18 ;  /* 0x0000000407207825 */ /* 0x050fe200078e0212 */
[----:B------:R-:W1:Y:S03]  /*0400*/  LDC.64 R2, c[0x0][0x228] ;  /* 0x00008a00ff027b82 */ /* 0x000e660000000a00 */
[----:B-----5:R-:W-:Y:S01]  /*0410*/  IMAD.WIDE R18, R7, 0x4, R14 ;  /* 0x0000000407127825 */ /* 0x020fe200078e020e */
[----:B------:R-:W-:-:S04]  /*0420*/  SEL R8, RZ, 0x4, !P3 ;  /* 0x00000004ff087807 */ /* 0x000fc80005800000 */
[----:B------:R-:W4:Y:S01]  /*0430*/  LDC.64 R14, c[0x0][0x240] ;  /* 0x00009000ff0e7b82 */ /* 0x000f220000000a00 */
[----:B------:R-:W-:Y:S02]  /*0440*/  IMAD.IADD R9, R8, 0x1, R9 ;  /* 0x0000000108097824 */ /* 0x000fe400078e0209 */
[----:B------:R-:W-:Y:S02]  /*0450*/  IMAD.IADD R4, R10, 0x1, -R5 ;  /* 0x000000010a047824 */ /* 0x000fe400078e0a05 */
[----:B------:R-:W-:Y:S02]  /*0460*/  IMAD.IADD R10, R5, 0x1, -R10 ;  /* 0x00000001050a7824 */ /* 0x000fe400078e0a0a */
[----:B------:R-:W-:Y:S01]  /*0470*/  IMAD R6, R9, R4, RZ ;  /* 0x0000000409067224 */ /* 0x000fe200078e02ff */
[C---:B------:R-:W-:Y:S01]  /*0480*/  ISETP.GT.AND P4, PT, R23.reuse, 0x1, PT ;  /* 0x000000011700780c */ /* 0x040fe20003f84270 */
[----:B------:R-:W-:Y:S02]  /*0490*/  VIADD R9, R22, 0xffffffff ;  /* 0xffffffff16097836 */ /* 0x000fe40000000000 */
[----:B------:R-:W-:-:S02]  /*04a0*/  VIADD R5, R23, 0xffffffff ;  /* 0xffffffff17057836 */ /* 0x000fc40000000000 */
[----:B------:R-:W-:Y:S01]  /*04b0*/  IMAD.IADD R11, R8, 0x1, R11 ;  /* 0x00000001080b7824 */ /* 0x000fe200078e020b */
[----:B------:R-:W-:Y:S02]  /*04c0*/  ISETP.GE.AND P0, PT, R0, 0x100, PT ;  /* 0x000001000000780c */ /* 0x000fe40003f06270 */
[----:B------:R-:W-:Y:S01]  /*04d0*/  SEL R9, R9, RZ, P3 ;  /* 0x000000ff09097207 */ /* 0x000fe20001800000 */
[----:B------:R-:W-:Y:S01]  /*04e0*/  IMAD R11, R11, R4, RZ ;  /* 0x000000040b0b7224 */ /* 0x000fe200078e02ff */
[----:B------:R-:W-:Y:S01]  /*04f0*/  SEL R5, R5, RZ, P4 ;  /* 0x000000ff05057207 */ /* 0x000fe20002000000 */
[----:B-1----:R-:W-:Y:S01]  /*0500*/  IMAD.WIDE R26, R7, 0x4, R2 ;  /* 0x00000004071a7825 */ /* 0x002fe200078e0202 */
[----:B------:R-:W-:-:S03]  /*0510*/  CS2R R2, SRZ ;  /* 0x0000000000027805 */ /* 0x000fc6000001ff00 */
[-C--:B------:R-:W-:Y:S02]  /*0520*/  IMAD R9, R9, R10.reuse, R6 ;  /* 0x0000000a09097224 */ /* 0x080fe400078e0206 */
[----:B------:R-:W-:Y:S01]  /*0530*/  IMAD R5, R5, R10, R11 ;  /* 0x0000000a05057224 */ /* 0x000fe200078e020b */
[----:B------:R-:W-:Y:S01]  /*0540*/  CS2R R10, SRZ ;  /* 0x00000000000a7805 */ /* 0x000fe2000001ff00 */
[----:B------:R-:W-:Y:S02]  /*0550*/  IMAD.MOV.U32 R8, RZ, RZ, RZ ;  /* 0x000000ffff087224 */ /* 0x000fe400078e00ff */
[----:B----4-:R-:W-:Y:S01]  /*0560*/  IMAD.WIDE R14, R7, 0x4, R14 ;  /* 0x00000004070e7825 */ /* 0x010fe200078e020e */
[----:B------:R-:W-:Y:S01]  /*0570*/  ISETP.GT.AND P4, PT, R25, -0x1, PT ;  /* 0xffffffff1900780c */ /* 0x000fe20003f84270 */
[----:B------:R-:W4:Y:S02]  /*0580*/  @!P0 LDG.E.EL R2, desc[UR4][R32.64] ;  /* 0x0000000420028981 */ /* 0x000f24000c2e1900 */
[----:B------:R-:W-:-:S02]  /*0590*/  IMAD.MOV.U32 R6, RZ, RZ, RZ ;  /* 0x000000ffff067224 */ /* 0x000fc400078e00ff */
[----:B------:R-:W-:Y:S01]  /*05a0*/  IMAD.MOV.U32 R4, RZ, RZ, RZ ;  /* 0x000000ffff047224 */ /* 0x000fe200078e00ff */
[----:B------:R-:W5:Y:S01]  /*05b0*/  @!P0 LDG.E.EL R10, desc[UR4][R18.64] ;  /* 0x00000004120a8981 */ /* 0x000f62000c2e1900 */
[----:B------:R-:W-:-:S03]  /*05c0*/  IMAD.MOV.U32 R7, RZ, RZ, RZ ;  /* 0x000000ffff077224 */ /* 0x000fc600078e00ff */
[----:B------:R1:W4:Y:S04]  /*05d0*/  @!P0 LDG.E.EL R8, desc[UR4][R18.64] ;  /* 0x0000000412088981 */ /* 0x000328000c2e1900 */
[----:B------:R-:W4:Y:S04]  /*05e0*/  @!P0 LDG.E.EL R11, desc[UR4][R26.64] ;  /* 0x000000041a0b8981 */ /* 0x000f28000c2e1900 */
[----:B------:R1:W4:Y:S02]  /*05f0*/  @!P0 LDG.E.EL R6, desc[UR4][R26.64] ;  /* 0x000000041a068981 */ /* 0x000324000c2e1900 */
[----:B-1----:R-:W-:-:S02]  /*0600*/  P2R R18, PR, RZ, 0x1 ;  /* 0x00000001ff127803 */ /* 0x002fc40000000000 */
[----:B------:R-:W4:Y:S04]  /*0610*/  @!P0 LDG.E.EL R4, desc[UR4][R32.64] ;  /* 0x0000000420048981 */ /* 0x000f28000c2e1900 */
[----:B------:R-:W5:Y:S04]  /*0620*/  @!P0 LDG.E.EL R3, desc[UR4][R14.64] ;  /* 0x000000040e038981 */ /* 0x000f68000c2e1900 */
[----:B------:R1:W4:Y:S01]  /*0630*/  @!P0 LDG.E.EL R7, desc[UR4][R14.64] ;  /* 0x000000040e078981 */ /* 0x000322000c2e1900 */
[----:B------:R-:W-:Y:S01]  /*0640*/  ISETP.GT.AND P0, PT, R22, RZ, P4 ;  /* 0x000000ff1600720c */ /* 0x000fe20002704270 */
[C---:B0-----:R-:W-:Y:S01]  /*0650*/  VIADD R27, R25.reuse, 0x1 ;  /* 0x00000001191b7836 */ /* 0x041fe20000000000 */
[----:B------:R-:W-:-:S02]  /*0660*/  LOP3.LUT R26, R25, R22, RZ, 0xfc, !PT ;  /* 0x00000016191a7212 */ /* 0x000fc400078efcff */
[----:B------:R-:W-:Y:S02]  /*0670*/  P2R R25, PR, RZ, 0x1 ;  /* 0x00000001ff197803 */ /* 0x000fe40000000000 */
[----:B------:R-:W-:Y:S02]  /*0680*/  ISETP.LT.U32.AND P0, PT, R36, 0x4, P4 ;  /* 0x000000042400780c */ /* 0x000fe40002701070 */
[----:B------:R-:W-:Y:S02]  /*0690*/  ISETP.LT.U32.AND P3, PT, R22, 0x4, P1 ;  /* 0x000000041600780c */ /* 0x000fe40000f61070 */
[----:B------:R-:W-:Y:S02]  /*06a0*/  P2R R35, PR, RZ, 0x1 ;  /* 0x00000001ff237803 */ /* 0x000fe40000000000 */
[----:B------:R-:W-:Y:S02]  /*06b0*/  ISETP.LT.AND P0, PT, R0, 0x100, P3 ;  /* 0x000001000000780c */ /* 0x000fe40001f01270 */
[----:B------:R-:W-:-:S04]  /*06c0*/  ISETP.GE.U32.AND P3, PT, R27, 0x4, PT ;  /* 0x000000041b00780c */ /* 0x000fc80003f66070 */
[----:B------:R-:W-:-:S04]  /*06d0*/  ISETP.GT.AND P2, PT, R23, RZ, !P3 ;  /* 0x000000ff1700720c */ /* 0x000fc80005f44270 */
[----:B------:R-:W-:Y:S02]  /*06e0*/  P2R R39, PR, RZ, 0x4 ;  /* 0x00000004ff277803 */ /* 0x000fe40000000000 */
[----:B------:R-:W-:Y:S01]  /*06f0*/  ISETP.GT.AND P2, PT, R22, RZ, !P3 ;  /* 0x000000ff1600720c */ /* 0x000fe20005f44270 */
[----:B-1----:R-:W-:Y:S01]  /*0700*/  VIADD R14, R0, 0xfffffffd ;  /* 0xfffffffd000e7836 */ /* 0x002fe20000000000 */
[----:B------:R-:W-:Y:S02]  /*0710*/  ISETP.GT.AND P5, PT, R23, RZ, P4 ;  /* 0x000000ff1700720c */ /* 0x000fe400027a4270 */
[----:B------:R-:W-:Y:S01]  /*0720*/  P2R R29, PR, RZ, 0x4 ;  /* 0x00000004ff1d7803 */ /* 0x000fe20000000000 */
[----:B------:R-:W-:Y:S01]  /*0730*/  IMAD.MOV.U32 R15, RZ, RZ, RZ ;  /* 0x000000ffff0f7224 */ /* 0x000fe200078e00ff */
[----:B------:R-:W-:Y:S02]  /*0740*/  ISETP.NE.AND P2, PT, R24, RZ, PT ;  /* 0x000000ff1800720c */ /* 0x000fe40003f45270 */
[----:B------:R-:W-:-:S02]  /*0750*/  ISETP.LT.U32.AND P6, PT, R22, 0x4, P4 ;  /* 0x000000041600780c */ /* 0x000fc400027c1070 */
[----:B------:R-:W-:Y:S02]  /*0760*/  LOP3.LUT R32, R27, R22, RZ, 0xfc, !PT ;  /* 0x000000161b207212 */ /* 0x000fe400078efcff */
[----:B------:R-:W-:Y:S01]  /*0770*/  ISETP.GT.AND P3, PT, R22, -0x1, !P3 ;  /* 0xffffffff1600780c */ /* 0x000fe20005f64270 */
[----:B------:R-:W-:Y:S01]  /*0780*/  IMAD.WIDE R22, R14, 0x4, R20 ;  /* 0x000000040e167825 */ /* 0x000fe200078e0214 */
[----:B------:R-:W-:Y:S02]  /*0790*/  ISETP.LT.U32.AND P1, PT, R36, 0x4, P1 ;  /* 0x000000042400780c */ /* 0x000fe40000f21070 */
[----:B------:R-:W-:Y:S02]  /*07a0*/  ISETP.NE.AND P4, PT, R28, RZ, PT ;  /* 0x000000ff1c00720c */ /* 0x000fe40003f85270 */
[----:B------:R-:W-:Y:S01]  /*07b0*/  P2R R30, PR, RZ, 0x4 ;  /* 0x00000004ff1e7803 */ /* 0x000fe20000000000 */
[----:B------:R0:W4:Y:S01]  /*07c0*/  @P0 LDG.E R15, desc[UR4][R22.64] ;  /* 0x00000004160f0981 */ /* 0x000122000c1e1900 */
[----:B------:R-:W-:-:S02]  /*07d0*/  P2R R40, PR, RZ, 0x8 ;  /* 0x00000008ff287803 */ /* 0x000fc40000000000 */
[----:B------:R-:W-:Y:S02]  /*07e0*/  LOP3.LUT R36, R27, R36, RZ, 0xfc, !PT ;  /* 0x000000241b247212 */ /* 0x000fe400078efcff */
[----:B------:R-:W-:Y:S02]  /*07f0*/  P2R R33, PR, RZ, 0x1 ;  /* 0x00000001ff217803 */ /* 0x000fe40000000000 */
[----:B------:R-:W-:Y:S02]  /*0800*/  ISETP.LT.AND P3, PT, R0, 0x100, P1 ;  /* 0x000001000000780c */ /* 0x000fe40000f61270 */
[----:B------:R-:W-:Y:S02]  /*0810*/  ISETP.NE.AND P0, PT, R18, RZ, PT ;  /* 0x000000ff1200720c */ /* 0x000fe40003f05270 */
[----:B--2---:R-:W-:Y:S02]  /*0820*/  SEL R13, R13, RZ, P2 ;  /* 0x000000ff0d0d7207 */ /* 0x004fe40001000000 */
[----:B------:R-:W-:-:S02]  /*0830*/  SEL R12, R12, RZ, P2 ;  /* 0x000000ff0c0c7207 */ /* 0x000fc40001000000 */
[----:B------:R-:W-:Y:S02]  /*0840*/  ISETP.NE.AND P2, PT, R38, RZ, PT ;  /* 0x000000ff2600720c */ /* 0x000fe40003f45270 */
[----:B---3--:R-:W-:Y:S02]  /*0850*/  SEL R27, R17, RZ, P4 ;  /* 0x000000ff111b7207 */ /* 0x008fe40002000000 */
[----:B------:R-:W-:Y:S01]  /*0860*/  SEL R18, R16, RZ, P2 ;  /* 0x000000ff10127207 */ /* 0x000fe20001000000 */
[----:B------:R-:W-:Y:S02]  /*0870*/  VIADD R17, R0, 0xfffffffe ;  /* 0xfffffffe00117836 */ /* 0x000fe40000000000 */
[----:B------:R-:W-:Y:S01]  /*0880*/  FADD R27, R27, R12 ;  /* 0x0000000c1b1b7221 */ /* 0x000fe20000000000 */
[----:B------:R-:W-:Y:S02]  /*0890*/  IMAD.MOV.U32 R12, RZ, RZ, RZ ;  /* 0x000000ffff0c7224 */ /* 0x000fe400078e00ff */
[----:B------:R-:W-:Y:S01]  /*08a0*/  FADD R13, R18, R13 ;  /* 0x0000000d120d7221 */ /* 0x000fe20000000000 */
[----:B------:R-:W-:-:S05]  /*08b0*/  IMAD.WIDE R18, R17, 0x4, R20 ;  /* 0x0000000411127825 */ /* 0x000fca00078e0214 */
[----:B------:R-:W2:Y:S01]  /*08c0*/  @P3 LDG.E R12, desc[UR4][R18.64] ;  /* 0x00000004120c3981 */ /* 0x000ea2000c1e1900 */
[C---:B------:R-:W-:Y:S02]  /*08d0*/  ISETP.LT.AND P2, PT, R0.reuse, 0x100, P5 ;  /* 0x000001000000780c */ /* 0x040fe40002f41270 */
[----:B------:R-:W-:Y:S01]  /*08e0*/  ISETP.NE.AND P5, PT, R25, RZ, PT ;  /* 0x000000ff1900720c */ /* 0x000fe20003fa5270 */
[----:B------:R-:W-:Y:S01]  /*08f0*/  IMAD.WIDE R24, R0, 0x4, R20 ;  /* 0x0000000400187825 */ /* 0x000fe200078e0214 */
[----:B--2---:R-:W-:-:S05]  /*0900*/  SEL R12, R12, RZ, P3 ;  /* 0x000000ff0c0c7207 */ /* 0x004fca0001800000 */
[----:B------:R-:W-:Y:S01]  /*0910*/  FADD R13, R13, R12 ;  /* 0x0000000c0d0d7221 */ /* 0x000fe20000000000 */
[----:B------:R-:W-:-:S06]  /*0920*/  IMAD.MOV.U32 R12, RZ, RZ, RZ ;  /* 0x000000ffff0c7224 */ /* 0x000fcc00078e00ff */
[----:B------:R-:W2:Y:S01]  /*0930*/  @P2 LDG.E R12, desc[UR4][R24.64] ;  /* 0x00000004180c2981 */ /* 0x000ea2000c1e1900 */
[----:B------:R-:W-:Y:S02]  /*0940*/  ISETP.GT.AND P4, PT, R26, -0x1, !P0 ;  /* 0xffffffff1a00780c */ /* 0x000fe40004784270 */
[----:B--2---:R-:W-:-:S05]  /*0950*/  SEL R12, R12, RZ, P2 ;  /* 0x000000ff0c0c7207 */ /* 0x004fca0001000000 */
[----:B0-----:R-:W-:Y:S01]  /*0960*/  FADD R22, R13, R12 ;  /* 0x0000000c0d167221 */ /* 0x001fe20000000000 */
[----:B------:R-:W-:-:S06]  /*0970*/  CS2R R12, SRZ ;  /* 0x00000000000c7805 */ /* 0x000fcc000001ff00 */
[----:B------:R-:W2:Y:S01]  /*0980*/  @P4 LDG.E.64 R12, desc[UR4][R24.64] ;  /* 0x00000004180c4981 */ /* 0x000ea2000c1e1b00 */
[----:B------:R-:W-:Y:S02]  /*0990*/  P2R R16, PR, RZ, 0x8 ;  /* 0x00000008ff107803 */ /* 0x000fe40000000000 */
[----:B------:R-:W-:Y:S02]  /*09a0*/  ISETP.NE.AND P3, PT, R39, RZ, PT ;  /* 0x000000ff2700720c */ /* 0x000fe40003f65270 */
[----:B------:R-:W-:Y:S02]  /*09b0*/  ISETP.NE.AND P1, PT, R33, RZ, PT ;  /* 0x000000ff2100720c */ /* 0x000fe40003f25270 */
[----:B------:R-:W-:Y:S02]  /*09c0*/  P2R R41, PR, RZ, 0x8 ;  /* 0x00000008ff297803 */ /* 0x000fe40000000000 */
[C---:B------:R-:W-:Y:S02]  /*09d0*/  ISETP.LT.AND P3, PT, R0.reuse, 0x100, P5 ;  /* 0x000001000000780c */ /* 0x040fe40002f61270 */
[----:B----4-:R-:W-:Y:S01]  /*09e0*/  SEL R18, R15, RZ, P1 ;  /* 0x000000ff0f127207 */ /* 0x010fe20000800000 */
[----:B------:R-:W-:Y:S01]  /*09f0*/  VIADD R19, R0, 0xffffffff ;  /* 0xffffffff00137836 */ /* 0x000fe20000000000 */
[----:B------:R-:W-:-:S02]  /*0a00*/  P2R R34, PR, RZ, 0x4 ;  /* 0x00000004ff227803 */ /* 0x000fc40000000000 */
[----:B------:R-:W-:Y:S02]  /*0a10*/  ISETP.LT.AND P2, PT, R0, 0x100, P6 ;  /* 0x000001000000780c */ /* 0x000fe40003741270 */
[----:B------:R-:W-:Y:S01]  /*0a20*/  ISETP.NE.AND P6, PT, R35, RZ, PT ;  /* 0x000000ff2300720c */ /* 0x000fe20003fc5270 */
[----:B------:R-:W-:Y:S01]  /*0a30*/  FADD R35, R27, R18 ;  /* 0x000000121b237221 */ /* 0x000fe20000000000 */
[----:B------:R-:W-:-:S04]  /*0a40*/  IMAD.WIDE R18, R19, 0x4, R20 ;  /* 0x0000000413127825 */ /* 0x000fc800078e0214 */
[----:B------:R-:W-:-:S06]  /*0a50*/  IMAD.MOV.U32 R27, RZ, RZ, RZ ;  /* 0x000000ffff1b7224 */ /* 0x000fcc00078e00ff */
[----:B------:R-:W3:Y:S01]  /*0a60*/  @P2 LDG.E R27, desc[UR4][R24.64+0x4] ;  /* 0x00000404181b2981 */ /* 0x000ee2000c1e1900 */
[----:B--2---:R-:W-:-:S05]  /*0a70*/  SEL R13, R13, RZ, P4 ;  /* 0x000000ff0d0d7207 */ /* 0x004fca0002000000 */
[----:B------:R-:W-:Y:S01]  /*0a80*/  FADD R26, R22, R13 ;  /* 0x0000000d161a7221 */ /* 0x000fe20000000000 */
[----:B------:R-:W-:-:S06]  /*0a90*/  IMAD.MOV.U32 R13, RZ, RZ, RZ ;  /* 0x000000ffff0d7224 */ /* 0x000fcc00078e00ff */
[----:B------:R-:W2:Y:S01]  /*0aa0*/  @P3 LDG.E R13, desc[UR4][R18.64] ;  /* 0x00000004120d3981 */ /* 0x000ea2000c1e1900 */
[----:B------:R-:W-:Y:S02]  /*0ab0*/  ISETP.NE.AND P1, PT, R40, RZ, PT ;  /* 0x000000ff2800720c */ /* 0x000fe40003f25270 */
[----:B------:R-:W-:Y:S02]  /*0ac0*/  CS2R R22, SRZ ;  /* 0x0000000000167805 */ /* 0x000fe4000001ff00 */
[----:B------:R-:W-:Y:S02]  /*0ad0*/  SEL R12, R12, RZ, P4 ;  /* 0x000000ff0c0c7207 */ /* 0x000fe40002000000 */
[C---:B------:R-:W-:Y:S02]  /*0ae0*/  ISETP.LT.AND P6, PT, R0.reuse, 0x100, P6 ;  /* 0x000001000000780c */ /* 0x040fe400037c1270 */
[----:B------:R-:W-:Y:S01]  /*0af0*/  P2R R39, PR, RZ, 0x8 ;  /* 0x00000008ff277803 */ /* 0x000fe20000000000 */
[----:B------:R0:W4:Y:S01]  /*0b00*/  @!P0 LDG.E.64 R22, desc[UR4][R24.64] ;  /* 0x0000000418168981 */ /* 0x000122000c1e1b00 */
[----:B---3--:R-:W-:Y:S01]  /*0b10*/  SEL R27, R27, RZ, P2 ;  /* 0x000000ff1b1b7207 */ /* 0x008fe20001000000 */
[----:B0-----:R-:W-:-:S04]  /*0b20*/  VIADD R25, R0, 0x2 ;  /* 0x0000000200197836 */ /* 0x001fc80000000000 */
[----:B------:R-:W-:Y:S01]  /*0b30*/  IMAD.WIDE R24, R25, 0x4, R20 ;  /* 0x0000000419187825 */ /* 0x000fe200078e0214 */
[----:B--2---:R-:W-:-:S05]  /*0b40*/  SEL R40, R13, RZ, P3 ;  /* 0x000000ff0d287207 */ /* 0x004fca0001800000 */
[----:B------:R-:W-:Y:S01]  /*0b50*/  FADD R35, R35, R40 ;  /* 0x0000002823237221 */ /* 0x000fe20000000000 */
[----:B------:R-:W-:-:S03]  /*0b60*/  ISETP.NE.AND P3, PT, R41, RZ, PT ;  /* 0x000000ff2900720c */ /* 0x000fc60003f65270 */
[----:B------:R-:W-:-:S04]  /*0b70*/  FADD R12, R35, R12 ;  /* 0x0000000c230c7221 */ /* 0x000fc80000000000 */
[----:B------:R-:W-:Y:S01]  /*0b80*/  FADD R41, R12, R27 ;  /* 0x0000001b0c297221 */ /* 0x000fe20000000000 */
[----:B------:R-:W-:-:S06]  /*0b90*/  IMAD.MOV.U32 R27, RZ, RZ, RZ ;  /* 0x000000ffff1b7224 */ /* 0x000fcc00078e00ff */
[----:B------:R0:W2:Y:S01]  /*0ba0*/  @P6 LDG.E R27, desc[UR4][R24.64] ;  /* 0x00000004181b6981 */ /* 0x0000a2000c1e1900 */
[C---:B------:R-:W-:Y:S01]  /*0bb0*/  ISETP.LT.AND P3, PT, R0.reuse, 0x100, P3 ;  /* 0x000001000000780c */ /* 0x040fe20001f61270 */
[C---:B------:R-:W-:Y:S01]  /*0bc0*/  VIADD R18, R0.reuse, 0x4 ;  /* 0x0000000400127836 */ /* 0x040fe20000000000 */
[----:B------:R-:W-:Y:S01]  /*0bd0*/  ISETP.LT.AND P1, PT, R0, 0x100, P1 ;  /* 0x000001000000780c */ /* 0x000fe20000f21270 */
[----:B------:R-:W-:Y:S01]  /*0be0*/  IMAD.MOV.U32 R19, RZ, RZ, RZ ;  /* 0x000000ffff137224 */ /* 0x000fe200078e00ff */
[----:B------:R-:W-:Y:S02]  /*0bf0*/  ISETP.NE.AND P5, PT, R29, RZ, PT ;  /* 0x000000ff1d00720c */ /* 0x000fe40003fa5270 */
[----:B0-----:R-:W-:Y:S02]  /*0c00*/  CS2R R24, SRZ ;  /* 0x0000000000187805 */ /* 0x001fe4000001ff00 */
[----:B--2---:R-:W-:-:S05]  /*0c10*/  SEL R27, R27, RZ, P6 ;  /* 0x000000ff1b1b7207 */ /* 0x004fca0003000000 */
[----:B------:R-:W-:Y:S01]  /*0c20*/  FADD R29, R26, R27 ;  /* 0x0000001b1a1d7221 */ /* 0x000fe20000000000 */
[----:B------:R-:W-:-:S05]  /*0c30*/  IMAD.WIDE R26, R18, 0x4, R20 ;  /* 0x00000004121a7825 */ /* 0x000fca00078e0214 */
[----:B------:R-:W2:Y:S04]  /*0c40*/  @P3 LDG.E R19, desc[UR4][R26.64] ;  /* 0x000000041a133981 */ /* 0x000ea8000c1e1900 */
[----:B------:R-:W3:Y:S01]  /*0c50*/  @P1 LDG.E.64 R24, desc[UR4][R26.64] ;  /* 0x000000041a181981 */ /* 0x000ee2000c1e1b00 */
[----:B------:R-:W-:Y:S02]  /*0c60*/  P2R R13, PR, RZ, 0x10 ;  /* 0x00000010ff0d7803 */ /* 0x000fe40000000000 */
[----:B------:R-:W-:Y:S02]  /*0c70*/  ISETP.NE.AND P4, PT, R28, RZ, PT ;  /* 0x000000ff1c00720c */ /* 0x000fe40003f85270 */
[C---:B------:R-:W-:Y:S01]  /*0c80*/  ISETP.LT.AND P5, PT, R0.reuse, 0x100, P5 ;  /* 0x000001000000780c */ /* 0x040fe20002fa1270 */
[----:B------:R-:W-:Y:S01]  /*0c90*/  VIADD R35, R0, 0x3 ;  /* 0x0000000300237836 */ /* 0x000fe20000000000 */
[----:B--2---:R-:W-:-:S02]  /*0ca0*/  SEL R28, R19, RZ, P3 ;  /* 0x000000ff131c7207 */ /* 0x004fc40001800000 */
[----:B---3--:R-:W-:-:S03]  /*0cb0*/  SEL R25, R25, RZ, P1 ;  /* 0x000000ff19197207 */ /* 0x008fc60000800000 */
[----:B------:R-:W-:-:S04]  /*0cc0*/  FADD R28, R29, R28 ;  /* 0x0000001c1d1c7221 */ /* 0x000fc80000000000 */
[----:B------:R-:W-:Y:S01]  /*0cd0*/  FADD R40, R28, R25 ;  /* 0x000000191c287221 */ /* 0x000fe20000000000 */
[----:B------:R-:W-:Y:S02]  /*0ce0*/  IMAD.MOV.U32 R25, RZ, RZ, RZ ;  /* 0x000000ffff197224 */ /* 0x000fe400078e00ff */
[----:B------:R-:W-:-:S05]  /*0cf0*/  IMAD.WIDE R28, R35, 0x4, R20 ;  /* 0x00000004231c7825 */ /* 0x000fca00078e0214 */
[----:B------:R-:W2:Y:S01]  /*0d00*/  @P5 LDG.E R25, desc[UR4][R28.64] ;  /* 0x000000041c195981 */ /* 0x000ea2000c1e1900 */
[----:B------:R-:W-:Y:S02]  /*0d10*/  P2R R15, PR, RZ, 0x4 ;  /* 0x00000004ff0f7803 */ /* 0x000fe40000000000 */
[----:B------:R-:W-:Y:S02]  /*0d20*/  ISETP.NE.AND P2, PT, R30, RZ, PT ;  /* 0x000000ff1e00720c */ /* 0x000fe40003f45270 */
[----:B------:R-:W-:Y:S02]  /*0d30*/  SEL R24, R24, RZ, P1 ;  /* 0x000000ff18187207 */ /* 0x000fe40000800000 */
[----:B------:R-:W-:Y:S01]  /*0d40*/  P2R R30, PR, RZ, 0x20 ;  /* 0x00000020ff1e7803 */ /* 0x000fe20000000000 */
[----:B------:R-:W-:Y:S01]  /*0d50*/  IMAD.MOV.U32 R26, RZ, RZ, RZ ;  /* 0x000000ffff1a7224 */ /* 0x000fe200078e00ff */
[----:B--2---:R-:W-:Y:S02]  /*0d60*/  SEL R42, R25, RZ, P5 ;  /* 0x000000ff192a7207 */ /* 0x004fe40002800000 */
[----:B------:R-:W-:-:S03]  /*0d70*/  ISETP.LT.U32.AND P5, PT, R32, 0x4, !P0 ;  /* 0x000000042000780c */ /* 0x000fc600047a1070 */
[----:B------:R-:W-:-:S04]  /*0d80*/  FADD R41, R41, R42 ;  /* 0x0000002a29297221 */ /* 0x000fc80000000000 */
[----:B------:R-:W-:Y:S01]  /*0d90*/  FADD R42, R41, R24 ;  /* 0x00000018292a7221 */ /* 0x000fe20000000000 */
[----:B------:R-:W-:-:S04]  /*0da0*/  VIADD R41, R0, 0x5 ;  /* 0x0000000500297836 */ /* 0x000fc80000000000 */
[----:B------:R-:W-:-:S05]  /*0db0*/  IMAD.WIDE R24, R41, 0x4, R20 ;  /* 0x0000000429187825 */ /* 0x000fca00078e0214 */
[----:B------:R-:W2:Y:S01]  /*0dc0*/  @P5 LDG.E R26, desc[UR4][R24.64] ;  /* 0x00000004181a5981 */ /* 0x000ea2000c1e1900 */
[----:B------:R-:W-:Y:S02]  /*0dd0*/  P2R R19, PR, RZ, 0x8 ;  /* 0x00000008ff137803 */ /* 0x000fe40000000000 */
[----:B------:R-:W-:Y:S02]  /*0de0*/  ISETP.NE.AND P3, PT, R38, RZ, PT ;  /* 0x000000ff2600720c */ /* 0x000fe40003f65270 */
[----:B------:R-:W-:Y:S02]  /*0df0*/  P2R R38, PR, RZ, 0x2 ;  /* 0x00000002ff267803 */ /* 0x000fe40000000000 */
[----:B------:R-:W-:Y:S01]  /*0e00*/  ISETP.NE.AND P1, PT, R39, RZ, PT ;  /* 0x000000ff2700720c */ /* 0x000fe20003f25270 */
[----:B------:R-:W-:-:S03]  /*0e10*/  VIADD R43, R0, 0x6 ;  /* 0x00000006002b7836 */ /* 0x000fc60000000000 */
[----:B------:R-:W-:Y:S02]  /*0e20*/  P2R R39, PR, RZ, 0x2 ;  /* 0x00000002ff277803 */ /* 0x000fe40000000000 */
[----:B------:R-:W-:Y:S01]  /*0e30*/  ISETP.NE.AND P1, PT, R33, RZ, PT ;  /* 0x000000ff2100720c */ /* 0x000fe20003f25270 */
[----:B------:R-:W-:Y:S02]  /*0e40*/  IMAD.WIDE R32, R43, 0x4, R20 ;  /* 0x000000042b207825 */ /* 0x000fe400078e0214 */
[----:B------:R-:W0:Y:S01]  /*0e50*/  LDC.64 R20, c[0x0][0x218] ;  /* 0x00008600ff147b82 */ /* 0x000e220000000a00 */
[----:B------:R-:W-:Y:S02]  /*0e60*/  P2R R12, PR, RZ, 0x40 ;  /* 0x00000040ff0c7803 */ /* 0x000fe40000000000 */
[----:B------:R-:W-:Y:S01]  /*0e70*/  ISETP.LT.U32.AND P6, PT, R36, 0x4, !P0 ;  /* 0x000000042400780c */ /* 0x000fe200047c1070 */
[----:B0-----:R-:W-:Y:S01]  /*0e80*/  IMAD.WIDE R28, R37, 0x4, R20 ;  /* 0x00000004251c7825 */ /* 0x001fe200078e0214 */
[----:B--2---:R-:W-:-:S05]  /*0e90*/  SEL R27, R26, RZ, P5 ;  /* 0x000000ff1a1b7207 */ /* 0x004fca0002800000 */
[----:B------:R-:W-:Y:S01]  /*0ea0*/  FADD R42, R42, R27 ;  /* 0x0000001b2a2a7221 */ /* 0x000fe20000000000 */
[----:B------:R-:W-:-:S06]  /*0eb0*/  CS2R R26, SRZ ;  /* 0x00000000001a7805 */ /* 0x000fcc000001ff00 */
[----:B------:R-:W2:Y:S04]  /*0ec0*/  @P6 LDG.E R26, desc[UR4][R32.64] ;  /* 0x00000004201a6981 */ /* 0x000ea8000c1e1900 */
[----:B------:R-:W3:Y:S01]  /*0ed0*/  @P4 LDG.E R27, desc[UR4][R28.64] ;  /* 0x000000041c1b4981 */ /* 0x000ee2000c1e1900 */
[----:B--2---:R-:W-:Y:S02]  /*0ee0*/  SEL R25, R26, RZ, P6 ;  /* 0x000000ff1a197207 */ /* 0x004fe40003000000 */
[----:B---3--:R-:W-:-:S03]  /*0ef0*/  SEL R37, R27, RZ, P4 ;  /* 0x000000ff1b257207 */ /* 0x008fc60002000000 */
[----:B------:R-:W-:Y:S01]  /*0f00*/  FADD R40, R40, R25 ;  /* 0x0000001928287221 */ /* 0x000fe20000000000 */
[----:B------:R-:W-:Y:S02]  /*0f10*/  ISETP.NE.AND P4, PT, R34, RZ, PT ;  /* 0x000000ff2200720c */ /* 0x000fe40003f85270 */
[----:B------:R-:W-:Y:S01]  /*0f20*/  CS2R R26, SRZ ;  /* 0x00000000001a7805 */ /* 0x000fe2000001ff00 */
[----:B------:R-:W-:Y:S02]  /*0f30*/  IMAD.MOV.U32 R34, RZ, RZ, RZ ;  /* 0x000000ffff227224 */ /* 0x000fe400078e00ff */
[----:B------:R-:W-:-:S05]  /*0f40*/  IMAD.WIDE R24, R31, 0x4, R20 ;  /* 0x000000041f187825 */ /* 0x000fca00078e0214 */
[----:B------:R-:W2:Y:S04]  /*0f50*/  @P2 LDG.E.64 R26, desc[UR4][R24.64] ;  /* 0x00000004181a2981 */ /* 0x000ea8000c1e1b00 */
[----:B------:R-:W3:Y:S01]  /*0f60*/  @P3 LDG.E R34, desc[UR4][R24.64] ;  /* 0x0000000418223981 */ /* 0x000ee2000c1e1900 */
[----:B--2---:R-:W-:Y:S02]  /*0f70*/  SEL R26, R26, RZ, P2 ;  /* 0x000000ff1a1a7207 */ /* 0x004fe40001000000 */
[----:B------:R-:W-:Y:S02]  /*0f80*/  SEL R27, R27, RZ, P2 ;  /* 0x000000ff1b1b7207 */ /* 0x000fe40001000000 */
[----:B------:R-:W-:Y:S01]  /*0f90*/  ISETP.NE.AND P2, PT, R16, RZ, PT ;  /* 0x000000ff1000720c */ /* 0x000fe20003f45270 */
[----:B------:R-:W-:Y:S01]  /*0fa0*/  IMAD.MOV.U32 R16, RZ, RZ, RZ ;  /* 0x000000ffff107224 */ /* 0x000fe200078e00ff */
[----:B---3--:R-:W-:-:S02]  /*0fb0*/  SEL R34, R34, RZ, P3 ;  /* 0x000000ff22227207 */ /* 0x008fc40001800000 */
[----:B------:R-:W-:Y:S01]  /*0fc0*/  ISETP.NE.AND P3, PT, R15, RZ, PT ;  /* 0x000000ff0f00720c */ /* 0x000fe20003f65270 */
[----:B------:R-:W-:-:S05]  /*0fd0*/  IMAD.WIDE R14, R14, 0x4, R20 ;  /* 0x000000040e0e7825 */ /* 0x000fca00078e0214 */
[----:B------:R0:W2:Y:S01]  /*0fe0*/  @P1 LDG.E R16, desc[UR4][R14.64] ;  /* 0x000000040e101981 */ /* 0x0000a2000c1e1900 */
[----:B------:R-:W-:Y:S02]  /*0ff0*/  IMAD.MOV.U32 R28, RZ, RZ, RZ ;  /* 0x000000ffff1c7224 */ /* 0x000fe400078e00ff */
[----:B------:R-:W-:Y:S02]  /*1000*/  VIADD R25, R0, 0xffffffff ;  /* 0xffffffff00197836 */ /* 0x000fe40000000000 */
[----:B------:R-:W-:Y:S01]  /*1010*/  FADD R29, R34, R27 ;  /* 0x0000001b221d7221 */ /* 0x000fe20000000000 */
[----:B------:R-:W-:Y:S02]  /*1020*/  IMAD.MOV.U32 R27, RZ, RZ, RZ ;  /* 0x000000ffff1b7224 */ /* 0x000fe400078e00ff */
[----:B------:R-:W-:-:S04]  /*1030*/  IMAD.WIDE R24, R25, 0x4, R20 ;  /* 0x0000000419187825 */ /* 0x000fc800078e0214 */
[----:B0-----:R-:W-:Y:S01]  /*1040*/  IMAD.WIDE R14, R0, 0x4, R20 ;  /* 0x00000004000e7825 */ /* 0x001fe200078e0214 */
[----:B--2---:R-:W-:-:S03]  /*1050*/  SEL R31, R16, RZ, P1 ;  /* 0x000000ff101f7207 */ /* 0x004fc60000800000 */
[----:B------:R-:W-:Y:S01]  /*1060*/  IMAD.WIDE R16, R17, 0x4, R20 ;  /* 0x0000000411107825 */ /* 0x000fe200078e0214 */
[----:B------:R-:W-:-:S04]  /*1070*/  ISETP.NE.AND P1, PT, R39, RZ, PT ;  /* 0x000000ff2700720c */ /* 0x000fc80003f25270 */
[----:B------:R0:W2:Y:S09]  /*1080*/  @P2 LDG.E R28, desc[UR4][R16.64] ;  /* 0x00000004101c2981 */ /* 0x0000b2000c1e1900 */
[----:B------:R-:W3:Y:S01]  /*1090*/  @P1 LDG.E R27, desc[UR4][R24.64] ;  /* 0x00000004181b1981 */ /* 0x000ee2000c1e1900 */
[----:B0-----:R-:W-:-:S06]  /*10a0*/  IMAD.MOV.U32 R16, RZ, RZ, RZ ;  /* 0x000000ffff107224 */ /* 0x001fcc00078e00ff */
[----:B------:R-:W4:Y:S01]  /*10b0*/  @P4 LDG.E R16, desc[UR4][R14.64] ;  /* 0x000000040e104981 */ /* 0x000f22000c1e1900 */
[----:B------:R-:W-:-:S04]  /*10c0*/  FADD R26, R37, R26 ;  /* 0x0000001a251a7221 */ /* 0x000fc80000000000 */
[----:B------:R-:W-:Y:S01]  /*10d0*/  FADD R26, R26, R31 ;  /* 0x0000001f1a1a7221 */ /* 0x000fe20000000000 */
[----:B--2---:R-:W-:-:S05]  /*10e0*/  SEL R28, R28, RZ, P2 ;  /* 0x000000ff1c1c7207 */ /* 0x004fca0001000000 */
[----:B------:R-:W-:Y:S01]  /*10f0*/  FADD R29, R29, R28 ;  /* 0x0000001c1d1d7221 */ /* 0x000fe20000000000 */
[----:B---3--:R-:W-:Y:S02]  /*1100*/  SEL R27, R27, RZ, P1 ;  /* 0x000000ff1b1b7207 */ /* 0x008fe40000800000 */
[----:B----4-:R-:W-:Y:S02]  /*1110*/  SEL R16, R16, RZ, P4 ;  /* 0x000000ff10107207 */ /* 0x010fe40002000000 */
[----:B------:R-:W-:Y:S01]  /*1120*/  ISETP.NE.AND P4, PT, R13, RZ, PT ;  /* 0x000000ff0d00720c */ /* 0x000fe20003f85270 */
[----:B------:R-:W-:Y:S02]  /*1130*/  FADD R27, R26, R27 ;  /* 0x0000001b1a1b7221 */ /* 0x000fe40000000000 */
[----:B------:R-:W-:Y:S01]  /*1140*/  FADD R26, R29, R16 ;  /* 0x000000101d1a7221 */ /* 0x000fe20000000000 */
[----:B------:R-:W-:-:S09]  /*1150*/  CS2R R16, SRZ ;  /* 0x0000000000107805 */ /* 0x000fd2000001ff00 */
[----:B------:R-:W2:Y:S02]  /*1160*/  @P4 LDG.E.64 R16, desc[UR4][R14.64] ;  /* 0x000000040e104981 */ /* 0x000ea4000c1e1b00 */
[----:B--2---:R-:W-:Y:S02]  /*1170*/  SEL R16, R16, RZ, P4 ;  /* 0x000000ff10107207 */ /* 0x004fe40002000000 */
[----:B------:R-:W-:Y:S02]  /*1180*/  SEL R17, R17, RZ, P4 ;  /* 0x000000ff11117207 */ /* 0x000fe40002000000 */
[----:B------:R-:W-:Y:S01]  /*1190*/  ISETP.NE.AND P4, PT, R12, RZ, PT ;  /* 0x000000ff0c00720c */ /* 0x000fe20003f85270 */
[----:B------:R-:W-:-:S06]  /*11a0*/  IMAD.MOV.U32 R12, RZ, RZ, RZ ;  /* 0x000000ffff0c7224 */ /* 0x000fcc00078e00ff */
[----:B------:R0:W2:Y:S01]  /*11b0*/  @P3 LDG.E R12, desc[UR4][R14.64+0x4] ;  /* 0x000004040e0c3981 */ /* 0x0000a2000c1e1900 */
[----:B------:R-:W-:Y:S01]  /*11c0*/  FADD R16, R27, R16 ;  /* 0x000000101b107221 */ /* 0x000fe20000000000 */
[----:B------:R-:W-:Y:S01]  /*11d0*/  ISETP.NE.AND P2, PT, R30, RZ, PT ;  /* 0x000000ff1e00720c */ /* 0x000fe20003f45270 */
[----:B------:R-:W-:-:S04]  /*11e0*/  IMAD.WIDE R24, R35, 0x4, R20 ;  /* 0x0000000423187825 */ /* 0x000fc800078e0214 */
[----:B------:R-:W-:Y:S02]  /*11f0*/  IMAD.MOV.U32 R28, RZ, RZ, RZ ;  /* 0x000000ffff1c7224 */ /* 0x000fe400078e00ff */
[----:B0-----:R-:W-:Y:S01]  /*1200*/  IMAD.WIDE R14, R18, 0x4, R20 ;  /* 0x00000004120e7825 */ /* 0x001fe200078e0214 */
[----:B--2---:R-:W-:Y:S02]  /*1210*/  SEL R13, R12, RZ, P3 ;  /* 0x000000ff0c0d7207 */ /* 0x004fe40001800000 */
[----:B------:R-:W-:Y:S01]  /*1220*/  ISETP.NE.AND P3, PT, R19, RZ, PT ;  /* 0x000000ff1300720c */ /* 0x000fe20003f65270 */
[----:B------:R-:W-:Y:S01]  /*1230*/  FADD R19, R26, R17 ;  /* 0x000000111a137221 */ /* 0x000fe20000000000 */
[----:B------:R-:W-:Y:S02]  /*1240*/  VIADD R17, R0, 0x2 ;  /* 0x0000000200117836 */ /* 0x000fe40000000000 */
[----:B------:R-:W-:Y:S01]  /*1250*/  FADD R26, R16, R13 ;  /* 0x0000000d101a7221 */ /* 0x000fe20000000000 */
[----:B------:R-:W-:Y:S01]  /*1260*/  CS2R R12, SRZ ;  /* 0x00000000000c7805 */ /* 0x000fe2000001ff00 */
[----:B------:R-:W-:-:S05]  /*1270*/  IMAD.WIDE R16, R17, 0x4, R20 ;  /* 0x0000000411107825 */ /* 0x000fca00078e0214 */
[----:B------:R0:W2:Y:S04]  /*1280*/  @P2 LDG.E R13, desc[UR4][R24.64] ;  /* 0x00000004180d2981 */ /* 0x0000a8000c1e1900 */
[----:B------:R1:W3:Y:S04]  /*1290*/  @P4 LDG.E R12, desc[UR4][R16.64] ;  /* 0x00000004100c4981 */ /* 0x0002e8000c1e1900 */
[----:B------:R-:W4:Y:S01]  /*12a0*/  @P3 LDG.E R28, desc[UR4][R14.64] ;  /* 0x000000040e1c3981 */ /* 0x000f22000c1e1900 */
[----:B0-----:R-:W-:Y:S01]  /*12b0*/  IMAD.WIDE R24, R41, 0x4, R20 ;  /* 0x0000000429187825 */ /* 0x001fe200078e0214 */
[----:B------:R-:W-:Y:S01]  /*12c0*/  ISETP.NE.AND P1, PT, R38, RZ, PT ;  /* 0x000000ff2600720c */ /* 0x000fe20003f25270 */
[----:B-1----:R-:W0:Y:S02]  /*12d0*/  LDC.64 R16, c[0x0][0x220] ;  /* 0x00008800ff107b82 */ /* 0x002e240000000a00 */
[----:B------:R-:W-:Y:S01]  /*12e0*/  FADD R2, R2, 0.0010000000474974513054 ;  /* 0x3a83126f02027421 */ /* 0x000fe20000000000 */
[----:B---3--:R-:W-:-:S05]  /*12f0*/  SEL R12, R12, RZ, P4 ;  /* 0x000000ff0c0c7207 */ /* 0x008fca0002000000 */
[----:B------:R-:W-:Y:S01]  /*1300*/  FADD R31, R19, R12 ;  /* 0x0000000c131f7221 */ /* 0x000fe20000000000 */
[----:B------:R-:W-:Y:S02]  /*1310*/  CS2R R18, SRZ ;  /* 0x0000000000127805 */ /* 0x000fe4000001ff00 */
[----:B--2---:R-:W-:-:S04]  /*1320*/  SEL R13, R13, RZ, P2 ;  /* 0x000000ff0d0d7207 */ /* 0x004fc80001000000 */
[----:B------:R0:W2:Y:S01]  /*1330*/  @P5 LDG.E R19, desc[UR4][R24.64] ;  /* 0x0000000418135981 */ /* 0x0000a2000c1e1900 */
[----:B------:R-:W-:Y:S01]  /*1340*/  FADD R30, R26, R13 ;  /* 0x0000000d1a1e7221 */ /* 0x000fe20000000000 */
[----:B------:R-:W-:-:S06]  /*1350*/  CS2R R12, SRZ ;  /* 0x00000000000c7805 */ /* 0x000fcc000001ff00 */
[----:B------:R1:W3:Y:S01]  /*1360*/  @P1 LDG.E.64 R12, desc[UR4][R14.64] ;  /* 0x000000040e0c1981 */ /* 0x0002e2000c1e1b00 */
[----:B0-----:R-:W-:Y:S01]  /*1370*/  IMAD.WIDE R24, R0, 0x4, R16 ;  /* 0x0000000400187825 */ /* 0x001fe200078e0210 */
[----:B------:R-:W-:-:S03]  /*1380*/  CS2R R16, SRZ ;  /* 0x0000000000107805 */ /* 0x000fc6000001ff00 */
[----:B------:R-:W-:-:S03]  /*1390*/  IMAD.WIDE R26, R43, 0x4, R20 ;  /* 0x000000042b1a7825 */ /* 0x000fc600078e0214 */
[----:B------:R-:W5:Y:S04]  /*13a0*/  @!P0 LDG.E.64 R16, desc[UR4][R24.64] ;  /* 0x0000000418108981 */ /* 0x000f68000c1e1b00 */
[----:B------:R0:W5:Y:S01]  /*13b0*/  @P6 LDG.E R18, desc[UR4][R26.64] ;  /* 0x000000041a126981 */ /* 0x000162000c1e1900 */
[----:B-1----:R-:W-:Y:S02]  /*13c0*/  IMAD.MOV.U32 R14, RZ, RZ, RZ ;  /* 0x000000ffff0e7224 */ /* 0x002fe400078e00ff */
[----:B------:R-:W-:Y:S02]  /*13d0*/  IMAD.MOV.U32 R15, RZ, RZ, RZ ;  /* 0x000000ffff0f7224 */ /* 0x000fe400078e00ff */
[----:B------:R-:W-:-:S05]  /*13e0*/  IMAD.WIDE R20, R0, 0x4, R20 ;  /* 0x0000000400147825 */ /* 0x000fca00078e0214 */
[----:B------:R1:W5:Y:S01]  /*13f0*/  @!P0 LDG.E.64 R14, desc[UR4][R20.64] ;  /* 0x00000004140e8981 */ /* 0x000362000c1e1b00 */
[----:B0-----:R-:W0:Y:S01]  /*1400*/  MUFU.SQRT R27, R2 ;  /* 0x00000002001b7308 */ /* 0x001e220000002000 */
[----:B----4-:R-:W-:Y:S02]  /*1410*/  SEL R28, R28, RZ, P3 ;  /* 0x000000ff1c1c7207 */ /* 0x010fe40001800000 */
[C---:B0-----:R-:W-:Y:S02]  /*1420*/  FSETP.GT.AND P2, PT, R27.reuse, 8.50705917302346158658e+37, PT ;  /* 0x7e8000001b00780b */ /* 0x041fe40003f44000 */
[----:B------:R-:W-:Y:S01]  /*1430*/  FSETP.GEU.AND P3, PT, R27, 1.175494350822287508e-38, PT ;  /* 0x008000001b00780b */ /* 0x000fe20003f6e000 */
[----:B------:R-:W-:-:S10]  /*1440*/  FADD R26, R4, 0.0010000000474974513054 ;  /* 0x3a83126f041a7421 */ /* 0x000fd40000000000 */
[----:B------:R-:W-:-:S04]  /*1450*/  @P2 FMUL R27, R27, 0.25 ;  /* 0x3e8000001b1b2820 */ /* 0x000fc80000400000 */
[----:B------:R-:W-:Y:S01]  /*1460*/  @!P3 FMUL R27, R27, 16777216 ;  /* 0x4b8000001b1bb820 */ /* 0x000fe20000400000 */
[----:B-1----:R-:W-:Y:S01]  /*1470*/  IMAD.MOV.U32 R21, RZ, RZ, 0x3e800000 ;  /* 0x3e800000ff157424 */ /* 0x002fe200078e00ff */
[----:B------:R-:W0:Y:S08]  /*1480*/  MUFU.SQRT R26, R26 ;  /* 0x0000001a001a7308 */ /* 0x000e300000002000 */
[----:B------:R-:W1:Y:S01]  /*1490*/  MUFU.RCP R27, R27 ;  /* 0x0000001b001b7308 */ /* 0x000e620000001000 */
[----:B------:R-:W-:-:S05]  /*14a0*/  FSEL R4, R21, 1, P2 ;  /* 0x3f80000015047808 */ /* 0x000fca0001000000 */
[----:B------:R-:W-:Y:S01]  /*14b0*/  @!P3 FMUL R4, R4, 16777216 ;  /* 0x4b8000000404b820 */ /* 0x000fe20000400000 */
[C---:B0-----:R-:W-:Y:S02]  /*14c0*/  FSETP.GT.AND P2, PT, R26.reuse, 8.50705917302346158658e+37, PT ;  /* 0x7e8000001a00780b */ /* 0x041fe40003f44000 */
[----:B------:R-:W-:Y:S01]  /*14d0*/  FSETP.GEU.AND P3, PT, R26, 1.175494350822287508e-38, PT ;  /* 0x008000001a00780b */ /* 0x000fe20003f6e000 */
[----:B-1----:R-:W-:Y:S01]  /*14e0*/  FMUL R2, R27, R4 ;  /* 0x000000041b027220 */ /* 0x002fe20000400000 */
[----:B------:R-:W-:Y:S02]  /*14f0*/  I2FP.F32.S32 R4, R9 ;  /* 0x0000000900047245 */ /* 0x000fe40000201400 */
[----:B------:R-:W-:Y:S02]  /*1500*/  SHF.R.S32.HI R9, RZ, 0x1f, R0 ;  /* 0x0000001fff097819 */ /* 0x000fe40000011400 */
[----:B------:R-:W-:-:S05]  /*1510*/  FSETP.GEU.AND P4, PT, |R4|, 1.175494350822287508e-38, PT ;  /* 0x008000000400780b */ /* 0x000fca0003f8e200 */
[----:B------:R-:W-:Y:S01]  /*1520*/  @P2 FMUL R26, R26, 0.25 ;  /* 0x3e8000001a1a2820 */ /* 0x000fe20000400000 */
[----:B------:R-:W-:-:S03]  /*1530*/  LEA.HI R9, R9, R0, RZ, 0x6 ;  /* 0x0000000009097211 */ /* 0x000fc600078f30ff */
[----:B------:R-:W-:Y:S01]  /*1540*/  @!P3 FMUL R26, R26, 16777216 ;  /* 0x4b8000001a1ab820 */ /* 0x000fe20000400000 */
[----:B------:R-:W-:-:S05]  /*1550*/  I2FP.F32.S32 R24, R5 ;  /* 0x0000000500187245 */ /* 0x000fca0000201400 */
[----:B------:R-:W0:Y:S01]  /*1560*/  MUFU.RCP R26, R26 ;  /* 0x0000001a001a7308 */ /* 0x000e220000001000 */
[----:B--2---:R-:W-:Y:S02]  /*1570*/  SEL R20, R19, RZ, P5 ;  /* 0x000000ff13147207 */ /* 0x004fe40002800000 */
[----:B------:R-:W-:Y:S02]  /*1580*/  FSETP.GT.AND P5, PT, |R4|, 8.50705917302346158658e+37, PT ;  /* 0x7e8000000400780b */ /* 0x000fe40003fa4200 */
[----:B------:R-:W-:Y:S02]  /*1590*/  LOP3.LUT R19, R9, 0xffffffc0, RZ, 0xc0, !PT ;  /* 0xffffffc009137812 */ /* 0x000fe400078ec0ff */
[----:B---3--:R-:W-:-:S03]  /*15a0*/  SEL R29, R12, RZ, P1 ;  /* 0x000000ff0c1d7207 */ /* 0x008fc60000800000 */
[----:B------:R-:W-:-:S06]  /*15b0*/  IMAD.IADD R0, R0, 0x1, -R19 ;  /* 0x0000000100007824 */ /* 0x000fcc00078e0a13 */
[----:B------:R-:W-:Y:S01]  /*15c0*/  @P5 FMUL R4, R4, 0.25 ;  /* 0x3e80000004045820 */ /* 0x000fe20000400000 */
[----:B------:R-:W-:-:S03]  /*15d0*/  FADD R29, R30, R29 ;  /* 0x0000001d1e1d7221 */ /* 0x000fc60000000000 */
[----:B------:R-:W-:Y:S01]  /*15e0*/  @!P4 FMUL R4, R4, 16777216 ;  /* 0x4b8000000404c820 */ /* 0x000fe20000400000 */
[----:B------:R-:W-:Y:S02]  /*15f0*/  FSEL R19, R21, 1, P2 ;  /* 0x3f80000015137808 */ /* 0x000fe40001000000 */
[----:B------:R-:W-:Y:S01]  /*1600*/  SEL R13, R13, RZ, P1 ;  /* 0x000000ff0d0d7207 */ /* 0x000fe20000800000 */
[----:B------:R-:W1:Y:S01]  /*1610*/  MUFU.RCP R21, R4 ;  /* 0x0000000400157308 */ /* 0x000e620000001000 */
[C---:B------:R-:W-:Y:S01]  /*1620*/  FSETP.GT.AND P1, PT, |R24|.reuse, 8.50705917302346158658e+37, PT ;  /* 0x7e8000001800780b */ /* 0x040fe20003f24200 */
[----:B------:R-:W-:Y:S01]  /*1630*/  FADD R20, R29, R20 ;  /* 0x000000141d147221 */ /* 0x000fe20000000000 */
[----:B------:R-:W-:Y:S01]  /*1640*/  FSETP.GEU.AND P2, PT, |R24|, 1.175494350822287508e-38, PT ;  /* 0x008000001800780b */ /* 0x000fe20003f4e200 */
[----:B------:R-:W-:Y:S02]  /*1650*/  @P5 FMUL R42, R42, 0.25 ;  /* 0x3e8000002a2a5820 */ /* 0x000fe40000400000 */
[----:B------:R-:W-:Y:S01]  /*1660*/  @P5 FMUL R20, R20, 0.25 ;  /* 0x3e80000014145820 */ /* 0x000fe20000400000 */
[----:B------:R-:W-:Y:S01]  /*1670*/  SHF.R.S32.HI R9, RZ, 0x6, R9 ;  /* 0x00000006ff097819 */ /* 0x000fe20000011409 */
[----:B------:R-:W-:Y:S01]  /*1680*/  @!P3 FMUL R19, R19, 16777216 ;  /* 0x4b8000001313b820 */ /* 0x000fe20000400000 */
[----:B------:R-:W-:Y:S01]  /*1690*/  @!P4 FMUL R42, R42, 16777216 ;  /* 0x4b8000002a2ac820 */ /* 0x000fe20000400000 */
[----:B------:R-:W-:Y:S01]  /*16a0*/  @!P4 FMUL R20, R20, 16777216 ;  /* 0x4b8000001414c820 */ /* 0x000fe20000400000 */
[----:B------:R-:W-:Y:S01]  /*16b0*/  FADD R12, R31, R28 ;  /* 0x0000001c1f0c7221 */ /* 0x000fe20000000000 */
[----:B------:R-:W-:-:S02]  /*16c0*/  IMAD R9, R9, 0x180, R0 ;  /* 0x0000018009097824 */ /* 0x000fc400078e0200 */
[----:B0-----:R-:W-:Y:S01]  /*16d0*/  FMUL R27, R26, R19 ;  /* 0x000000131a1b7220 */ /* 0x001fe20000400000 */
[----:B------:R-:W-:Y:S01]  /*16e0*/  @P1 FMUL R24, R24, 0.25 ;  /* 0x3e80000018181820 */ /* 0x000fe20000400000 */
[C---:B-1----:R-:W-:Y:S01]  /*16f0*/  FMUL R19, R21.reuse, R42 ;  /* 0x0000002a15137220 */ /* 0x042fe20000400000 */
[----:B------:R-:W-:Y:S01]  /*1700*/  FMUL R0, R21, R20 ;  /* 0x0000001415007220 */ /* 0x000fe20000400000 */
[----:B------:R-:W-:Y:S01]  /*1710*/  FADD R29, R12, R13 ;  /* 0x0000000d0c1d7221 */ /* 0x000fe20000000000 */
[----:B------:R-:W0:Y:S01]  /*1720*/  LDC.64 R20, c[0x0][0x248] ;  /* 0x00009200ff147b82 */ /* 0x000e220000000a00 */
[----:B------:R-:W-:Y:S01]  /*1730*/  @!P2 FMUL R24, R24, 16777216 ;  /* 0x4b8000001818a820 */ /* 0x000fe20000400000 */
[----:B-----5:R-:W-:Y:S01]  /*1740*/  FADD R25, -R11, R16 ;  /* 0x000000100b197221 */ /* 0x020fe20000000100 */
[----:B------:R-:W-:-:S05]  /*1750*/  SEL R18, R18, RZ, P6 ;  /* 0x000000ff12127207 */ /* 0x000fca0003000000 */
[----:B------:R-:W1:Y:S01]  /*1760*/  LDC.64 R4, c[0x0][0x250] ;  /* 0x00009400ff047b82 */ /* 0x000e620000000a00 */
[----:B------:R-:W2:Y:S07]  /*1770*/  MUFU.RCP R11, R24 ;  /* 0x00000018000b7308 */ /* 0x000eae0000001000 */
[----:B------:R-:W3:Y:S01]  /*1780*/  LDC.64 R12, c[0x0][0x258] ;  /* 0x00009600ff0c7b82 */ /* 0x000ee20000000a00 */
[----:B------:R-:W-:Y:S01]  /*1790*/  FADD R6, -R6, R17 ;  /* 0x0000001106067221 */ /* 0x000fe20000000100 */
[----:B------:R-:W-:Y:S01]  /*17a0*/  FADD R18, R29, R18 ;  /* 0x000000121d127221 */ /* 0x000fe20000000000 */
[----:B------:R-:W-:-:S05]  /*17b0*/  @P1 FMUL R40, R40, 0.25 ;  /* 0x3e80000028281820 */ /* 0x000fca0000400000 */
[----:B------:R-:W4:Y:S01]  /*17c0*/  LDC.64 R16, c[0x0][0x260] ;  /* 0x00009800ff107b82 */ /* 0x000f220000000a00 */
[----:B------:R-:W-:Y:S01]  /*17d0*/  @P1 FMUL R18, R18, 0.25 ;  /* 0x3e80000012121820 */ /* 0x000fe20000400000 */
[----:B------:R-:W-:-:S03]  /*17e0*/  @!P2 FMUL R40, R40, 16777216 ;  /* 0x4b8000002828a820 */ /* 0x000fc60000400000 */
[----:B------:R-:W-:Y:S01]  /*17f0*/  @!P2 FMUL R18, R18, 16777216 ;  /* 0x4b8000001212a820 */ /* 0x000fe20000400000 */
[----:B------:R-:W-:Y:S01]  /*1800*/  FMUL R2, R25, R2 ;  /* 0x0000000219027220 */ /* 0x000fe20000400000 */
[C---:B--2---:R-:W-:Y:S02]  /*1810*/  FMUL R40, R11.reuse, R40 ;  /* 0x000000280b287220 */ /* 0x044fe40000400000 */
[----:B------:R-:W-:Y:S01]  /*1820*/  FMUL R11, R11, R18 ;  /* 0x000000120b0b7220 */ /* 0x000fe20000400000 */
[----:B0-----:R-:W-:-:S04]  /*1830*/  IMAD.WIDE R20, R9, 0x4, R20 ;  /* 0x0000000409147825 */ /* 0x001fc800078e0214 */
[----:B------:R-:W-:Y:S01]  /*1840*/  FFMA R3, R2, R10, R3 ;  /* 0x0000000a02037223 */ /* 0x000fe20000000003 */
[----:B------:R-:W-:Y:S01]  /*1850*/  FADD R25, R40, R15 ;  /* 0x0000000f28197221 */ /* 0x000fe20000000000 */
[----:B------:R-:W-:Y:S01]  /*1860*/  FADD R24, R19, R14 ;  /* 0x0000000e13187221 */ /* 0x000fe20000000000 */
[----:B-1----:R-:W-:-:S04]  /*1870*/  IMAD.WIDE R4, R9, 0x4, R4 ;  /* 0x0000000409047825 */ /* 0x002fc800078e0204 */
[----:B------:R-:W-:Y:S01]  /*1880*/  FMUL R6, R6, R27 ;  /* 0x0000001b06067220 */ /* 0x000fe20000400000 */
[----:B------:R-:W-:Y:S01]  /*1890*/  FADD R10, R0, R0 ;  /* 0x00000000000a7221 */ /* 0x000fe20000000000 */
[----:B------:R-:W-:Y:S01]  /*18a0*/  FADD R11, R11, R11 ;  /* 0x0000000b0b0b7221 */ /* 0x000fe20000000000 */
[----:B---3--:R-:W-:Y:S01]  /*18b0*/  IMAD.WIDE R12, R9, 0x4, R12 ;  /* 0x00000004090c7825 */ /* 0x008fe200078e020c */
[----:B------:R0:W-:Y:S03]  /*18c0*/  @!P0 STG.E.64 desc[UR4][R20.64], R14 ;  /* 0x0000000e14008986 */ /* 0x0001e6000c101b04 */
[----:B------:R-:W-:Y:S01]  /*18d0*/  FFMA R6, R6, R8, R7 ;  /* 0x0000000806067223 */ /* 0x000fe20000000007 */
[----:B------:R0:W-:Y:S01]  /*18e0*/  @!P0 STG.E.64 desc[UR4][R4.64], R24 ;  /* 0x0000001804008986 */ /* 0x0001e2000c101b04 */
[----:B------:R-:W-:-:S03]  /*18f0*/  FADD R22, R3, R22 ;  /* 0x0000001603167221 */ /* 0x000fc60000000000 */
[----:B------:R0:W-:Y:S01]  /*1900*/  @!P0 STG.E.64 desc[UR4][R12.64], R10 ;  /* 0x0000000a0c008986 */ /* 0x0001e2000c101b04 */
[----:B------:R-:W-:Y:S01]  /*1910*/  FADD R23, R6, R23 ;  /* 0x0000001706177221 */ /* 0x000fe20000000000 */
[----:B----4-:R-:W-:Y:S01]  /*1920*/  IMAD.WIDE R16, R9, 0x4, R16 ;  /* 0x0000000409107825 */ /* 0x010fe200078e0210 */
[----:B0-----:R-:W-:Y:S06]  /*1930*/  @P0 EXIT ;  /* 0x000000000000094d */ /* 0x001fec0003800000 */
[----:B------:R-:W-:Y:S01]  /*1940*/  STG.E.64 desc[UR4][R16.64], R22 ;  /* 0x0000001610007986 */ /* 0x000fe2000c101b04 */
[----:B------:R-:W-:Y:S05]  /*1950*/  EXIT ;  /* 0x000000000000794d */ /* 0x000fea0003800000 */
.L_x_0:
[----:B------:R-:W-:-:S00]  /*1960*/  BRA `(.L_x_0) ;  /* 0xfffffffc00fc7947 */ /* 0x000fc0000383ffff */
[----:B------:R-:W-:-:S00]  /*1970*/  NOP ;  /* 0x0000000000007918 */ /* 0x000fc00000000000 */
        /* <DEDUP_REMOVED lines=8> */
.L_x_1:


//--------------------- .nv.global.init           --------------------------
	.section	.nv.global.init,"aw",@progbits
.nv.global.init:
	.type		_$_str,@object
	.size		_$_str,(_$_str_$_2 - _$_str)
_$_str:
        /*0000*/ 	.byte	0x5f, 0x5f, 0x43, 0x55, 0x44, 0x41, 0x5f, 0x46, 0x54, 0x5a, 0x00
	.type		_$_str_$_2,@object
	.size		_$_str_$_2,(.L_1 - _$_str_$_2)
_$_str_$_2:
        /*000b*/ 	.byte	0x5f, 0x5f, 0x43, 0x55, 0x44, 0x41, 0x5f, 0x50, 0x52, 0x45, 0x43, 0x5f, 0x53, 0x51, 0x52, 0x54
        /*001b*/ 	.byte	0x00
.L_1:


//--------------------- .nv.constant0.triton_poi_fused__native_batch_norm_legit_no_training_add_avg_pool2d_cat_4 --------------------------
	.section	.nv.constant0.triton_poi_fused__native_batch_norm_legit_no_training_add_avg_pool2d_cat_4,"a",@progbits
	.sectionflags	@""
	.align	4
.nv.constant0.triton_poi_fused__native_batch_norm_legit_no_training_add_avg_pool2d_cat_4:
	.zero		620
